	.headerflags	@"EF_CUDA_TEXMODE_UNIFIED EF_CUDA_64BIT_ADDRESS EF_CUDA_ACCELERATORS EF_CUDA_SM90 EF_CUDA_VIRTUAL_SM(EF_CUDA_SM90)"
	.elftype	@"ET_EXEC"


//--------------------- .nv.info                  --------------------------
	.section	.nv.info,"",@"SHT_CUDA_INFO"
	.align	4


	//----- nvinfo : EIATTR_REGCOUNT
	.align		4
        /*0000*/ 	.byte	0x04, 0x2f
        /*0002*/ 	.short	(.L_1 - .L_0)
	.align		4
.L_0:
        /*0004*/ 	.word	index@(triton_poi_fused_convolution_52)
        /*0008*/ 	.word	0x0000000c


	//----- nvinfo : EIATTR_MIN_STACK_SIZE
	.align		4
.L_1:
        /*000c*/ 	.byte	0x04, 0x12
        /*000e*/ 	.short	(.L_3 - .L_2)
	.align		4
.L_2:
        /*0010*/ 	.word	index@(triton_poi_fused_convolution_52)
        /*0014*/ 	.word	0x00000000


	//----- nvinfo : EIATTR_FRAME_SIZE
	.align		4
.L_3:
        /*0018*/ 	.byte	0x04, 0x11
        /*001a*/ 	.short	(.L_5 - .L_4)
	.align		4
.L_4:
        /*001c*/ 	.word	index@(triton_poi_fused_convolution_52)
        /*0020*/ 	.word	0x00000000


	//----- nvinfo : EIATTR_MIN_STACK_SIZE
	.align		4
.L_5:
        /*0024*/ 	.byte	0x04, 0x12
        /*0026*/ 	.short	(.L_7 - .L_6)
	.align		4
.L_6:
        /*0028*/ 	.word	index@(triton_poi_fused_convolution_52)
        /*002c*/ 	.word	0x00000000
.L_7:


//--------------------- .nv.info.triton_poi_fused_convolution_52 --------------------------
	.section	.nv.info.triton_poi_fused_convolution_52,"",@"SHT_CUDA_INFO"
	.sectionflags	@""
	.align	4


	//----- nvinfo : EIATTR_CUDA_API_VERSION
	.align		4
        /*0000*/ 	.byte	0x04, 0x37
        /*0002*/ 	.short	(.L_9 - .L_8)
.L_8:
        /*0004*/ 	.word	0x0000007c


	//----- nvinfo : EIATTR_KPARAM_INFO
	.align		4
.L_9:
        /*0008*/ 	.byte	0x04, 0x17
        /*000a*/ 	.short	(.L_11 - .L_10)
.L_10:
        /*000c*/ 	.word	0x00000000
        /*0010*/ 	.short	0x0002
        /*0012*/ 	.short	0x0010
        /*0014*/ 	.byte	0x00, 0xf0, 0x11, 0x00


	//----- nvinfo : EIATTR_KPARAM_INFO
	.align		4
.L_11:
        /*0018*/ 	.byte	0x04, 0x17
        /*001a*/ 	.short	(.L_13 - .L_12)
.L_12:
        /*001c*/ 	.word	0x00000000
        /*0020*/ 	.short	0x0001
        /*0022*/ 	.short	0x0008
        /*0024*/ 	.byte	0x00, 0xf4, 0x21, 0x00


	//----- nvinfo : EIATTR_KPARAM_INFO
	.align		4
.L_13:
        /*0028*/ 	.byte	0x04, 0x17
        /*002a*/ 	.short	(.L_15 - .L_14)
.L_14:
        /*002c*/ 	.word	0x00000000
        /*0030*/ 	.short	0x0000
        /*0032*/ 	.short	0x0000
        /*0034*/ 	.byte	0x00, 0xf4, 0x21, 0x00


	//----- nvinfo : EIATTR_SPARSE_MMA_MASK
	.align		4
.L_15:
        /*0038*/ 	.byte	0x03, 0x50
        /*003a*/ 	.short	0x0000


	//----- nvinfo : EIATTR_MAXREG_COUNT
	.align		4
        /*003c*/ 	.byte	0x03, 0x1b
        /*003e*/ 	.short	0x00ff


	//----- nvinfo : EIATTR_EXIT_INSTR_OFFSETS
	.align		4
        /*0040*/ 	.byte	0x04, 0x1c
        /*0042*/ 	.short	(.L_17 - .L_16)


	//   ....[0]....
.L_16:
        /*0044*/ 	.word	0x00000150


	//   ....[1]....
        /*0048*/ 	.word	0x00000170


	//----- nvinfo : EIATTR_REQNTID
	.align		4
.L_17:
        /*004c*/ 	.byte	0x04, 0x10
        /*004e*/ 	.short	(.L_19 - .L_18)
.L_18:
        /*0050*/ 	.word	0x00000080
        /*0054*/ 	.word	0x00000001
        /*0058*/ 	.word	0x00000001


	//----- nvinfo : EIATTR_CBANK_PARAM_SIZE
	.align		4
.L_19:
        /*005c*/ 	.byte	0x03, 0x19
        /*005e*/ 	.short	0x0014


	//----- nvinfo : EIATTR_PARAM_CBANK
	.align		4
        /*0060*/ 	.byte	0x04, 0x0a
        /*0062*/ 	.short	(.L_21 - .L_20)
	.align		4
.L_20:
        /*0064*/ 	.word	index@(.nv.constant0.triton_poi_fused_convolution_52)
        /*0068*/ 	.short	0x0210
        /*006a*/ 	.short	0x0014


	//----- nvinfo : EIATTR_SW_WAR
	.align		4
.L_21:
        /*006c*/ 	.byte	0x04, 0x36
        /*006e*/ 	.short	(.L_23 - .L_22)
.L_22:
        /*0070*/ 	.word	0x00000008
.L_23:


//--------------------- .nv.callgraph             --------------------------
	.section	.nv.callgraph,"",@"SHT_CUDA_CALLGRAPH"
	.align	4
	.sectionentsize	8
	.align		4
        /*0000*/ 	.word	0x00000000
	.align		4
        /*0004*/ 	.word	0xffffffff
	.align		4
        /*0008*/ 	.word	0x00000000
	.align		4
        /*000c*/ 	.word	0xfffffffe
	.align		4
        /*0010*/ 	.word	0x00000000
	.align		4
        /*0014*/ 	.word	0xfffffffd
	.align		4
        /*0018*/ 	.word	0x00000000
	.align		4
        /*001c*/ 	.word	0xfffffffc


//--------------------- .text.triton_poi_fused_convolution_52 --------------------------
	.section	.text.triton_poi_fused_convolution_52,"ax",@progbits
	.align	128
        .global         triton_poi_fused_convolution_52
        .type           triton_poi_fused_convolution_52,@function
        .size           triton_poi_fused_convolution_52,(.L_x_1 - triton_poi_fused_convolution_52)
        .other          triton_poi_fused_convolution_52,@"STO_CUDA_ENTRY STV_DEFAULT"
triton_poi_fused_convolution_52:
.text.triton_poi_fused_convolution_52:
[----:B------:R-:W0:Y:S02]  /*0000*/  LDC R1, c[0x0][0x28] ;  /* 0x00000a00ff017b82 */ /* 0x000e240000000800 */
[----:B------:R-:W1:Y:S01]  /*0010*/  S2R R0, SR_TID.X ;  /* 0x0000000000007919 */ /* 0x000e620000002100 */
[----:B------:R-:W2:Y:S01]  /*0020*/  LDC.64 R2, c[0x0][0x210] ;  /* 0x00008400ff027b82 */ /* 0x000ea20000000a00 */
[----:B------:R-:W-:Y:S01]  /*0030*/  ULDC.64 UR4, c[0x0][0x208] ;  /* 0x0000820000047ab9 */ /* 0x000fe20000000a00 */
[----:B------:R-:W3:Y:S06]  /*0040*/  S2R R7, SR_CTAID.X ;  /* 0x0000000000077919 */ /* 0x000eec0000002500 */
[----:B------:R-:W4:Y:S01]  /*0050*/  LDC.64 R4, c[0x0][0x218] ;  /* 0x00008600ff047b82 */ /* 0x000f220000000a00 */
[----:B-1----:R-:W-:-:S02]  /*0060*/  LOP3.LUT R0, R0, 0x7f, RZ, 0xc0, !PT ;  /* 0x0000007f00007812 */ /* 0x002fc400078ec0ff */
[----:B---3--:R-:W-:-:S03]  /*0070*/  SHF.R.S32.HI R6, RZ, 0x18, R7 ;  /* 0x00000018ff067819 */ /* 0x008fc60000011407 */
[----:B------:R-:W-:Y:S01]  /*0080*/  IMAD R7, R7, 0x80, R0 ;  /* 0x0000008007077824 */ /* 0x000fe200078e0200 */
[----:B------:R-:W-:-:S03]  /*0090*/  SGXT R0, R6, 0x1 ;  /* 0x000000010600781a */ /* 0x000fc60000000200 */
[C---:B--2---:R-:W-:Y:S01]  /*00a0*/  IMAD.WIDE R2, R7.reuse, 0x4, R2 ;  /* 0x0000000407027825 */ /* 0x044fe200078e0202 */
[----:B------:R-:W-:Y:S02]  /*00b0*/  ISETP.GE.AND P0, PT, R7, 0x900, PT ;  /* 0x000009000700780c */ /* 0x000fe40003f06270 */
[----:B------:R-:W-:-:S04]  /*00c0*/  LEA.HI R0, R0, R7, RZ, 0x6 ;  /* 0x0000000700007211 */ /* 0x000fc800078f30ff */
[----:B------:R-:W-:-:S05]  /*00d0*/  LOP3.LUT R0, R0, 0xffffffc0, RZ, 0xc0, !PT ;  /* 0xffffffc000007812 */ /* 0x000fca00078ec0ff */
[----:B------:R-:W-:Y:S01]  /*00e0*/  IMAD.IADD R9, R7, 0x1, -R0 ;  /* 0x0000000107097824 */ /* 0x000fe200078e0a00 */
[----:B------:R-:W-:Y:S01]  /*00f0*/  HFMA2.MMA R0, -RZ, RZ, 0, 0 ;  /* 0x00000000ff007435 */ /* 0x000fe200000001ff */
[----:B------:R-:W-:Y:S02]  /*0100*/  IMAD.MOV.U32 R7, RZ, RZ, RZ ;  /* 0x000000ffff077224 */ /* 0x000fe400078e00ff */
[----:B----4-:R-:W-:-:S05]  /*0110*/  IMAD.WIDE R4, R9, 0x4, R4 ;  /* 0x0000000409047825 */ /* 0x010fca00078e0204 */
[----:B------:R-:W2:Y:S04]  /*0120*/  @!P0 LDG.E.EL R7, desc[UR4][R4.64] ;  /* 0x0000000404078981 */ /* 0x000ea8000c2e1900 */
[----:B------:R-:W2:Y:S02]  /*0130*/  @!P0 LDG.E R0, desc[UR4][R2.64] ;  /* 0x0000000402008981 */ /* 0x000ea4000c1e1900 */
[----:B--2---:R-:W-:Y:S01]  /*0140*/  FADD R7, R7, R0 ;  /* 0x0000000007077221 */ /* 0x004fe20000000000 */
[----:B------:R-:W-:Y:S06]  /*0150*/  @P0 EXIT ;  /* 0x000000000000094d */ /* 0x000fec0003800000 */
[----:B------:R-:W-:Y:S01]  /*0160*/  STG.E desc[UR4][R2.64], R7 ;  /* 0x0000000702007986 */ /* 0x000fe2000c101904 */
[----:B------:R-:W-:Y:S05]  /*0170*/  EXIT ;  /* 0x000000000000794d */ /* 0x000fea0003800000 */
.L_x_0:
[----:B------:R-:W-:-:S00]  /*0180*/  BRA `(.L_x_0) ;  /* 0xfffffffc00fc7947 */ /* 0x000fc0000383ffff */
[----:B------:R-:W-:-:S00]  /*0190*/  NOP ;  /* 0x0000000000007918 */ /* 0x000fc00000000000 */
        /* <DEDUP_REMOVED lines=14> */
.L_x_1:


//--------------------- .nv.constant0.triton_poi_fused_convolution_52 --------------------------
	.section	.nv.constant0.triton_poi_fused_convolution_52,"a",@progbits
	.sectionflags	@""
	.align	4
.nv.constant0.triton_poi_fused_convolution_52:
	.zero		548
